//
// Generated by NVIDIA NVVM Compiler
//
// Compiler Build ID: CL-36424714
// Cuda compilation tools, release 13.0, V13.0.88
// Based on NVVM 20.0.0
//

.version 9.0
.target sm_100
.address_size 64

	// .globl	_Z11saxpy_naiveifPfS_

.visible .entry _Z11saxpy_naiveifPfS_(
	.param .u32 _Z11saxpy_naiveifPfS__param_0,
	.param .f32 _Z11saxpy_naiveifPfS__param_1,
	.param .u64 .ptr .align 1 _Z11saxpy_naiveifPfS__param_2,
	.param .u64 .ptr .align 1 _Z11saxpy_naiveifPfS__param_3
)
{
	.reg .pred 	%p<7>;
	.reg .b32 	%r<29>;
	.reg .b32 	%f<17>;
	.reg .b64 	%rd<18>;

	ld.param.u32 	%r12, [_Z11saxpy_naiveifPfS__param_0];
	ld.param.f32 	%f1, [_Z11saxpy_naiveifPfS__param_1];
	ld.param.u64 	%rd3, [_Z11saxpy_naiveifPfS__param_2];
	ld.param.u64 	%rd4, [_Z11saxpy_naiveifPfS__param_3];
	cvta.to.global.u64 	%rd1, %rd4;
	cvta.to.global.u64 	%rd2, %rd3;
	mov.u32 	%r13, %ntid.x;
	mov.u32 	%r14, %nctaid.x;
	mul.lo.s32 	%r1, %r13, %r14;
	mov.u32 	%r27, %tid.x;
	setp.ge.s32 	%p1, %r27, %r12;
	@%p1 bra 	$L__BB0_7;
	add.s32 	%r15, %r27, %r1;
	max.s32 	%r16, %r12, %r15;
	setp.lt.s32 	%p2, %r15, %r12;
	selp.u32 	%r17, 1, 0, %p2;
	add.s32 	%r18, %r15, %r17;
	sub.s32 	%r19, %r16, %r18;
	div.u32 	%r20, %r19, %r1;
	add.s32 	%r3, %r20, %r17;
	and.b32  	%r21, %r3, 3;
	setp.eq.s32 	%p3, %r21, 3;
	@%p3 bra 	$L__BB0_4;
	add.s32 	%r22, %r3, 1;
	and.b32  	%r23, %r22, 3;
	neg.s32 	%r25, %r23;
$L__BB0_3:
	.pragma "nounroll";
	mul.wide.s32 	%rd5, %r27, 4;
	add.s64 	%rd6, %rd1, %rd5;
	add.s64 	%rd7, %rd2, %rd5;
	ld.global.f32 	%f2, [%rd7];
	ld.global.f32 	%f3, [%rd6];
	fma.rn.f32 	%f4, %f1, %f2, %f3;
	st.global.f32 	[%rd6], %f4;
	add.s32 	%r27, %r27, %r1;
	add.s32 	%r25, %r25, 1;
	setp.ne.s32 	%p4, %r25, 0;
	@%p4 bra 	$L__BB0_3;
$L__BB0_4:
	setp.lt.u32 	%p5, %r3, 3;
	@%p5 bra 	$L__BB0_7;
	mul.wide.s32 	%rd11, %r1, 4;
	shl.b32 	%r24, %r1, 2;
$L__BB0_6:
	mul.wide.s32 	%rd8, %r27, 4;
	add.s64 	%rd9, %rd2, %rd8;
	ld.global.f32 	%f5, [%rd9];
	add.s64 	%rd10, %rd1, %rd8;
	ld.global.f32 	%f6, [%rd10];
	fma.rn.f32 	%f7, %f1, %f5, %f6;
	st.global.f32 	[%rd10], %f7;
	add.s64 	%rd12, %rd9, %rd11;
	ld.global.f32 	%f8, [%rd12];
	add.s64 	%rd13, %rd10, %rd11;
	ld.global.f32 	%f9, [%rd13];
	fma.rn.f32 	%f10, %f1, %f8, %f9;
	st.global.f32 	[%rd13], %f10;
	add.s64 	%rd14, %rd12, %rd11;
	ld.global.f32 	%f11, [%rd14];
	add.s64 	%rd15, %rd13, %rd11;
	ld.global.f32 	%f12, [%rd15];
	fma.rn.f32 	%f13, %f1, %f11, %f12;
	st.global.f32 	[%rd15], %f13;
	add.s64 	%rd16, %rd14, %rd11;
	ld.global.f32 	%f14, [%rd16];
	add.s64 	%rd17, %rd15, %rd11;
	ld.global.f32 	%f15, [%rd17];
	fma.rn.f32 	%f16, %f1, %f14, %f15;
	st.global.f32 	[%rd17], %f16;
	add.s32 	%r27, %r24, %r27;
	setp.lt.s32 	%p6, %r27, %r12;
	@%p6 bra 	$L__BB0_6;
$L__BB0_7:
	ret;

}
	// .globl	_Z15saxpy_coalescedifPfS_
.visible .entry _Z15saxpy_coalescedifPfS_(
	.param .u32 _Z15saxpy_coalescedifPfS__param_0,
	.param .f32 _Z15saxpy_coalescedifPfS__param_1,
	.param .u64 .ptr .align 1 _Z15saxpy_coalescedifPfS__param_2,
	.param .u64 .ptr .align 1 _Z15saxpy_coalescedifPfS__param_3
)
{
	.reg .pred 	%p<2>;
	.reg .b32 	%r<6>;
	.reg .b32 	%f<5>;
	.reg .b64 	%rd<8>;

	ld.param.u32 	%r2, [_Z15saxpy_coalescedifPfS__param_0];
	ld.param.f32 	%f1, [_Z15saxpy_coalescedifPfS__param_1];
	ld.param.u64 	%rd1, [_Z15saxpy_coalescedifPfS__param_2];
	ld.param.u64 	%rd2, [_Z15saxpy_coalescedifPfS__param_3];
	mov.u32 	%r3, %ctaid.x;
	mov.u32 	%r4, %ntid.x;
	mov.u32 	%r5, %tid.x;
	mad.lo.s32 	%r1, %r3, %r4, %r5;
	setp.ge.s32 	%p1, %r1, %r2;
	@%p1 bra 	$L__BB1_2;
	cvta.to.global.u64 	%rd3, %rd1;
	cvta.to.global.u64 	%rd4, %rd2;
	mul.wide.s32 	%rd5, %r1, 4;
	add.s64 	%rd6, %rd3, %rd5;
	ld.global.f32 	%f2, [%rd6];
	add.s64 	%rd7, %rd4, %rd5;
	ld.global.f32 	%f3, [%rd7];
	fma.rn.f32 	%f4, %f1, %f2, %f3;
	st.global.f32 	[%rd7], %f4;
$L__BB1_2:
	ret;

}
	// .globl	_Z17saxpy_grid_strideifPfS_
.visible .entry _Z17saxpy_grid_strideifPfS_(
	.param .u32 _Z17saxpy_grid_strideifPfS__param_0,
	.param .f32 _Z17saxpy_grid_strideifPfS__param_1,
	.param .u64 .ptr .align 1 _Z17saxpy_grid_strideifPfS__param_2,
	.param .u64 .ptr .align 1 _Z17saxpy_grid_strideifPfS__param_3
)
{
	.reg .pred 	%p<7>;
	.reg .b32 	%r<31>;
	.reg .b32 	%f<17>;
	.reg .b64 	%rd<18>;

	ld.param.u32 	%r12, [_Z17saxpy_grid_strideifPfS__param_0];
	ld.param.f32 	%f1, [_Z17saxpy_grid_strideifPfS__param_1];
	ld.param.u64 	%rd3, [_Z17saxpy_grid_strideifPfS__param_2];
	ld.param.u64 	%rd4, [_Z17saxpy_grid_strideifPfS__param_3];
	cvta.to.global.u64 	%rd1, %rd4;
	cvta.to.global.u64 	%rd2, %rd3;
	mov.u32 	%r13, %ctaid.x;
	mov.u32 	%r14, %ntid.x;
	mov.u32 	%r15, %tid.x;
	mad.lo.s32 	%r29, %r13, %r14, %r15;
	mov.u32 	%r16, %nctaid.x;
	mul.lo.s32 	%r2, %r14, %r16;
	setp.ge.s32 	%p1, %r29, %r12;
	@%p1 bra 	$L__BB2_7;
	add.s32 	%r17, %r29, %r2;
	max.s32 	%r18, %r12, %r17;
	setp.lt.s32 	%p2, %r17, %r12;
	selp.u32 	%r19, 1, 0, %p2;
	add.s32 	%r20, %r17, %r19;
	sub.s32 	%r21, %r18, %r20;
	div.u32 	%r22, %r21, %r2;
	add.s32 	%r3, %r22, %r19;
	and.b32  	%r23, %r3, 3;
	setp.eq.s32 	%p3, %r23, 3;
	@%p3 bra 	$L__BB2_4;
	add.s32 	%r24, %r3, 1;
	and.b32  	%r25, %r24, 3;
	neg.s32 	%r27, %r25;
$L__BB2_3:
	.pragma "nounroll";
	mul.wide.s32 	%rd5, %r29, 4;
	add.s64 	%rd6, %rd1, %rd5;
	add.s64 	%rd7, %rd2, %rd5;
	ld.global.f32 	%f2, [%rd7];
	ld.global.f32 	%f3, [%rd6];
	fma.rn.f32 	%f4, %f1, %f2, %f3;
	st.global.f32 	[%rd6], %f4;
	add.s32 	%r29, %r29, %r2;
	add.s32 	%r27, %r27, 1;
	setp.ne.s32 	%p4, %r27, 0;
	@%p4 bra 	$L__BB2_3;
$L__BB2_4:
	setp.lt.u32 	%p5, %r3, 3;
	@%p5 bra 	$L__BB2_7;
	mul.wide.s32 	%rd11, %r2, 4;
	shl.b32 	%r26, %r2, 2;
$L__BB2_6:
	mul.wide.s32 	%rd8, %r29, 4;
	add.s64 	%rd9, %rd2, %rd8;
	ld.global.f32 	%f5, [%rd9];
	add.s64 	%rd10, %rd1, %rd8;
	ld.global.f32 	%f6, [%rd10];
	fma.rn.f32 	%f7, %f1, %f5, %f6;
	st.global.f32 	[%rd10], %f7;
	add.s64 	%rd12, %rd9, %rd11;
	ld.global.f32 	%f8, [%rd12];
	add.s64 	%rd13, %rd10, %rd11;
	ld.global.f32 	%f9, [%rd13];
	fma.rn.f32 	%f10, %f1, %f8, %f9;
	st.global.f32 	[%rd13], %f10;
	add.s64 	%rd14, %rd12, %rd11;
	ld.global.f32 	%f11, [%rd14];
	add.s64 	%rd15, %rd13, %rd11;
	ld.global.f32 	%f12, [%rd15];
	fma.rn.f32 	%f13, %f1, %f11, %f12;
	st.global.f32 	[%rd15], %f13;
	add.s64 	%rd16, %rd14, %rd11;
	ld.global.f32 	%f14, [%rd16];
	add.s64 	%rd17, %rd15, %rd11;
	ld.global.f32 	%f15, [%rd17];
	fma.rn.f32 	%f16, %f1, %f14, %f15;
	st.global.f32 	[%rd17], %f16;
	add.s32 	%r29, %r26, %r29;
	setp.lt.s32 	%p6, %r29, %r12;
	@%p6 bra 	$L__BB2_6;
$L__BB2_7:
	ret;

}
	// .globl	_Z16saxpy_vectorizedifP6float4S0_
.visible .entry _Z16saxpy_vectorizedifP6float4S0_(
	.param .u32 _Z16saxpy_vectorizedifP6float4S0__param_0,
	.param .f32 _Z16saxpy_vectorizedifP6float4S0__param_1,
	.param .u64 .ptr .align 1 _Z16saxpy_vectorizedifP6float4S0__param_2,
	.param .u64 .ptr .align 1 _Z16saxpy_vectorizedifP6float4S0__param_3
)
{
	.reg .pred 	%p<2>;
	.reg .b32 	%r<10>;
	.reg .b32 	%f<14>;
	.reg .b64 	%rd<8>;

	ld.param.u32 	%r2, [_Z16saxpy_vectorizedifP6float4S0__param_0];
	ld.param.f32 	%f1, [_Z16saxpy_vectorizedifP6float4S0__param_1];
	ld.param.u64 	%rd1, [_Z16saxpy_vectorizedifP6float4S0__param_2];
	ld.param.u64 	%rd2, [_Z16saxpy_vectorizedifP6float4S0__param_3];
	mov.u32 	%r3, %ctaid.x;
	mov.u32 	%r4, %ntid.x;
	mov.u32 	%r5, %tid.x;
	mad.lo.s32 	%r1, %r3, %r4, %r5;
	shr.s32 	%r6, %r2, 31;
	shr.u32 	%r7, %r6, 30;
	add.s32 	%r8, %r2, %r7;
	shr.s32 	%r9, %r8, 2;
	setp.ge.s32 	%p1, %r1, %r9;
	@%p1 bra 	$L__BB3_2;
	cvta.to.global.u64 	%rd3, %rd1;
	cvta.to.global.u64 	%rd4, %rd2;
	mul.wide.s32 	%rd5, %r1, 16;
	add.s64 	%rd6, %rd3, %rd5;
	ld.global.v4.f32 	{%f2, %f3, %f4, %f5}, [%rd6];
	add.s64 	%rd7, %rd4, %rd5;
	ld.global.v4.f32 	{%f6, %f7, %f8, %f9}, [%rd7];
	fma.rn.f32 	%f10, %f1, %f2, %f6;
	fma.rn.f32 	%f11, %f1, %f3, %f7;
	fma.rn.f32 	%f12, %f1, %f4, %f8;
	fma.rn.f32 	%f13, %f1, %f5, %f9;
	st.global.v4.f32 	[%rd7], {%f10, %f11, %f12, %f13};
$L__BB3_2:
	ret;

}


// ===== COMPILED SASS (sm_100) =====

	.target	sm_100

	.elftype	@"ET_EXEC"


//--------------------- .note.nv.tkinfo           --------------------------
	.section	.note.nv.tkinfo,"",@"SHT_NOTE"
	.sectionflags	@"SHF_NOTE_NV_TKINFO"
	.tkinfo
        /*0018*/ 	.word	0x00000002
        /*0030*/ 	.string	""
        /*0030*/ 	.string	"ptxas"
        /*0030*/ 	.string	"Cuda compilation tools, release 13.0, V13.0.88"
        /*0030*/ 	.string	"Build cuda_13.0.r13.0/compiler.36424714_0"
        /*0030*/ 	.string	"-arch sm_100 -m 64 "



//--------------------- .note.nv.cuinfo           --------------------------
	.section	.note.nv.cuinfo,"",@"SHT_NOTE"
	.sectionflags	@"SHF_NOTE_NV_CUINFO"
        /*0018*/ 	.short	0x0002
        /*001a*/ 	.short	0x0064
        /*001c*/ 	.short	0x0082
	.zero		2


//--------------------- .nv.info                  --------------------------
	.section	.nv.info,"",@"SHT_CUDA_INFO"
	.align	4


	//----- nvinfo : EIATTR_REGCOUNT
	.align		4
        /*0000*/ 	.byte	0x04, 0x2f
        /*0002*/ 	.short	(.L_1 - .L_0)
	.align		4
.L_0:
        /*0004*/ 	.word	index@(_Z11saxpy_naiveifPfS_)
        /*0008*/ 	.word	0x00000018


	//----- nvinfo : EIATTR_FRAME_SIZE
	.align		4
.L_1:
        /*000c*/ 	.byte	0x04, 0x11
        /*000e*/ 	.short	(.L_3 - .L_2)
	.align		4
.L_2:
        /*0010*/ 	.word	index@(_Z11saxpy_naiveifPfS_)
        /*0014*/ 	.word	0x00000000


	//----- nvinfo : EIATTR_REGCOUNT
	.align		4
.L_3:
        /*0018*/ 	.byte	0x04, 0x2f
        /*001a*/ 	.short	(.L_5 - .L_4)
	.align		4
.L_4:
        /*001c*/ 	.word	index@(_Z15saxpy_coalescedifPfS_)
        /*0020*/ 	.word	0x0000000a


	//----- nvinfo : EIATTR_FRAME_SIZE
	.align		4
.L_5:
        /*0024*/ 	.byte	0x04, 0x11
        /*0026*/ 	.short	(.L_7 - .L_6)
	.align		4
.L_6:
        /*0028*/ 	.word	index@(_Z15saxpy_coalescedifPfS_)
        /*002c*/ 	.word	0x00000000


	//----- nvinfo : EIATTR_REGCOUNT
	.align		4
.L_7:
        /*0030*/ 	.byte	0x04, 0x2f
        /*0032*/ 	.short	(.L_9 - .L_8)
	.align		4
.L_8:
        /*0034*/ 	.word	index@(_Z17saxpy_grid_strideifPfS_)
        /*0038*/ 	.word	0x00000018


	//----- nvinfo : EIATTR_FRAME_SIZE
	.align		4
.L_9:
        /*003c*/ 	.byte	0x04, 0x11
        /*003e*/ 	.short	(.L_11 - .L_10)
	.align		4
.L_10:
        /*0040*/ 	.word	index@(_Z17saxpy_grid_strideifPfS_)
        /*0044*/ 	.word	0x00000000


	//----- nvinfo : EIATTR_REGCOUNT
	.align		4
.L_11:
        /*0048*/ 	.byte	0x04, 0x2f
        /*004a*/ 	.short	(.L_13 - .L_12)
	.align		4
.L_12:
        /*004c*/ 	.word	index@(_Z16saxpy_vectorizedifP6float4S0_)
        /*0050*/ 	.word	0x00000012


	//----- nvinfo : EIATTR_FRAME_SIZE
	.align		4
.L_13:
        /*0054*/ 	.byte	0x04, 0x11
        /*0056*/ 	.short	(.L_15 - .L_14)
	.align		4
.L_14:
        /*0058*/ 	.word	index@(_Z16saxpy_vectorizedifP6float4S0_)
        /*005c*/ 	.word	0x00000000


	//----- nvinfo : EIATTR_MIN_STACK_SIZE
	.align		4
.L_15:
        /*0060*/ 	.byte	0x04, 0x12
        /*0062*/ 	.short	(.L_17 - .L_16)
	.align		4
.L_16:
        /*0064*/ 	.word	index@(_Z16saxpy_vectorizedifP6float4S0_)
        /*0068*/ 	.word	0x00000000


	//----- nvinfo : EIATTR_MIN_STACK_SIZE
	.align		4
.L_17:
        /*006c*/ 	.byte	0x04, 0x12
        /*006e*/ 	.short	(.L_19 - .L_18)
	.align		4
.L_18:
        /*0070*/ 	.word	index@(_Z17saxpy_grid_strideifPfS_)
        /*0074*/ 	.word	0x00000000


	//----- nvinfo : EIATTR_MIN_STACK_SIZE
	.align		4
.L_19:
        /*0078*/ 	.byte	0x04, 0x12
        /*007a*/ 	.short	(.L_21 - .L_20)
	.align		4
.L_20:
        /*007c*/ 	.word	index@(_Z15saxpy_coalescedifPfS_)
        /*0080*/ 	.word	0x00000000


	//----- nvinfo : EIATTR_MIN_STACK_SIZE
	.align		4
.L_21:
        /*0084*/ 	.byte	0x04, 0x12
        /*0086*/ 	.short	(.L_23 - .L_22)
	.align		4
.L_22:
        /*0088*/ 	.word	index@(_Z11saxpy_naiveifPfS_)
        /*008c*/ 	.word	0x00000000
.L_23:


//--------------------- .nv.compat                --------------------------
	.section	.nv.compat,"",@"SHT_CUDA_COMPAT_INFO"
	.align	4
        /*0000*/ 	.byte	0x02, 0x09, 0x00, 0x00, 0x02, 0x02, 0x01, 0x00, 0x02, 0x05, 0x05, 0x00, 0x03, 0x07, 0x01, 0x01
        /*0010*/ 	.byte	0x02, 0x03, 0x00, 0x00, 0x02, 0x06, 0x01, 0x00, 0x04, 0x0b, 0x08, 0x00, 0x09, 0x00, 0x00, 0x00
        /*0020*/ 	.byte	0x00, 0x00, 0x00, 0x00


//--------------------- .nv.info._Z16saxpy_vectorizedifP6float4S0_ --------------------------
	.section	.nv.info._Z16saxpy_vectorizedifP6float4S0_,"",@"SHT_CUDA_INFO"
	.sectionflags	@""
	.align	4


	//----- nvinfo : EIATTR_CUDA_API_VERSION
	.align		4
        /*0000*/ 	.byte	0x04, 0x37
        /*0002*/ 	.short	(.L_25 - .L_24)
.L_24:
        /*0004*/ 	.word	0x00000082


	//----- nvinfo : EIATTR_KPARAM_INFO
	.align		4
.L_25:
        /*0008*/ 	.byte	0x04, 0x17
        /*000a*/ 	.short	(.L_27 - .L_26)
.L_26:
        /*000c*/ 	.word	0x00000000
        /*0010*/ 	.short	0x0003
        /*0012*/ 	.short	0x0010
        /*0014*/ 	.byte	0x00, 0xf5, 0x21, 0x00


	//----- nvinfo : EIATTR_KPARAM_INFO
	.align		4
.L_27:
        /*0018*/ 	.byte	0x04, 0x17
        /*001a*/ 	.short	(.L_29 - .L_28)
.L_28:
        /*001c*/ 	.word	0x00000000
        /*0020*/ 	.short	0x0002
        /*0022*/ 	.short	0x0008
        /*0024*/ 	.byte	0x00, 0xf5, 0x21, 0x00


	//----- nvinfo : EIATTR_KPARAM_INFO
	.align		4
.L_29:
        /*0028*/ 	.byte	0x04, 0x17
        /*002a*/ 	.short	(.L_31 - .L_30)
.L_30:
        /*002c*/ 	.word	0x00000000
        /*0030*/ 	.short	0x0001
        /*0032*/ 	.short	0x0004
        /*0034*/ 	.byte	0x00, 0xf0, 0x11, 0x00


	//----- nvinfo : EIATTR_KPARAM_INFO
	.align		4
.L_31:
        /*0038*/ 	.byte	0x04, 0x17
        /*003a*/ 	.short	(.L_33 - .L_32)
.L_32:
        /*003c*/ 	.word	0x00000000
        /*0040*/ 	.short	0x0000
        /*0042*/ 	.short	0x0000
        /*0044*/ 	.byte	0x00, 0xf0, 0x11, 0x00


	//----- nvinfo : EIATTR_SPARSE_MMA_MASK
	.align		4
.L_33:
        /*0048*/ 	.byte	0x03, 0x50
        /*004a*/ 	.short	0x0000


	//----- nvinfo : EIATTR_MAXREG_COUNT
	.align		4
        /*004c*/ 	.byte	0x03, 0x1b
        /*004e*/ 	.short	0x00ff


	//----- nvinfo : EIATTR_MERCURY_ISA_VERSION
	.align		4
        /*0050*/ 	.byte	0x03, 0x5f
        /*0052*/ 	.short	0x0101


	//----- nvinfo : EIATTR_VRC_CTA_INIT_COUNT
	.align		4
        /*0054*/ 	.byte	0x02, 0x4a
	.zero		1
	.zero		1


	//----- nvinfo : EIATTR_EXIT_INSTR_OFFSETS
	.align		4
        /*0058*/ 	.byte	0x04, 0x1c
        /*005a*/ 	.short	(.L_35 - .L_34)


	//   ....[0]....
.L_34:
        /*005c*/ 	.word	0x000000a0


	//   ....[1]....
        /*0060*/ 	.word	0x00000180


	//----- nvinfo : EIATTR_CBANK_PARAM_SIZE
	.align		4
.L_35:
        /*0064*/ 	.byte	0x03, 0x19
        /*0066*/ 	.short	0x0018


	//----- nvinfo : EIATTR_PARAM_CBANK
	.align		4
        /*0068*/ 	.byte	0x04, 0x0a
        /*006a*/ 	.short	(.L_37 - .L_36)
	.align		4
.L_36:
        /*006c*/ 	.word	index@(.nv.constant0._Z16saxpy_vectorizedifP6float4S0_)
        /*0070*/ 	.short	0x0380
        /*0072*/ 	.short	0x0018


	//----- nvinfo : EIATTR_SW_WAR
	.align		4
.L_37:
        /*0074*/ 	.byte	0x04, 0x36
        /*0076*/ 	.short	(.L_39 - .L_38)
.L_38:
        /*0078*/ 	.word	0x00000008
.L_39:


//--------------------- .nv.info._Z17saxpy_grid_strideifPfS_ --------------------------
	.section	.nv.info._Z17saxpy_grid_strideifPfS_,"",@"SHT_CUDA_INFO"
	.sectionflags	@""
	.align	4


	//----- nvinfo : EIATTR_CUDA_API_VERSION
	.align		4
        /*0000*/ 	.byte	0x04, 0x37
        /*0002*/ 	.short	(.L_41 - .L_40)
.L_40:
        /*0004*/ 	.word	0x00000082


	//----- nvinfo : EIATTR_KPARAM_INFO
	.align		4
.L_41:
        /*0008*/ 	.byte	0x04, 0x17
        /*000a*/ 	.short	(.L_43 - .L_42)
.L_42:
        /*000c*/ 	.word	0x00000000
        /*0010*/ 	.short	0x0003
        /*0012*/ 	.short	0x0010
        /*0014*/ 	.byte	0x00, 0xf5, 0x21, 0x00


	//----- nvinfo : EIATTR_KPARAM_INFO
	.align		4
.L_43:
        /*0018*/ 	.byte	0x04, 0x17
        /*001a*/ 	.short	(.L_45 - .L_44)
.L_44:
        /*001c*/ 	.word	0x00000000
        /*0020*/ 	.short	0x0002
        /*0022*/ 	.short	0x0008
        /*0024*/ 	.byte	0x00, 0xf5, 0x21, 0x00


	//----- nvinfo : EIATTR_KPARAM_INFO
	.align		4
.L_45:
        /*0028*/ 	.byte	0x04, 0x17
        /*002a*/ 	.short	(.L_47 - .L_46)
.L_46:
        /*002c*/ 	.word	0x00000000
        /*0030*/ 	.short	0x0001
        /*0032*/ 	.short	0x0004
        /*0034*/ 	.byte	0x00, 0xf0, 0x11, 0x00


	//----- nvinfo : EIATTR_KPARAM_INFO
	.align		4
.L_47:
        /*0038*/ 	.byte	0x04, 0x17
        /*003a*/ 	.short	(.L_49 - .L_48)
.L_48:
        /*003c*/ 	.word	0x00000000
        /*0040*/ 	.short	0x0000
        /*0042*/ 	.short	0x0000
        /*0044*/ 	.byte	0x00, 0xf0, 0x11, 0x00


	//----- nvinfo : EIATTR_SPARSE_MMA_MASK
	.align		4
.L_49:
        /*0048*/ 	.byte	0x03, 0x50
        /*004a*/ 	.short	0x0000


	//----- nvinfo : EIATTR_MAXREG_COUNT
	.align		4
        /*004c*/ 	.byte	0x03, 0x1b
        /*004e*/ 	.short	0x00ff


	//----- nvinfo : EIATTR_MERCURY_ISA_VERSION
	.align		4
        /*0050*/ 	.byte	0x03, 0x5f
        /*0052*/ 	.short	0x0101


	//----- nvinfo : EIATTR_VRC_CTA_INIT_COUNT
	.align		4
        /*0054*/ 	.byte	0x02, 0x4a
	.zero		1
	.zero		1


	//----- nvinfo : EIATTR_EXIT_INSTR_OFFSETS
	.align		4
        /*0058*/ 	.byte	0x04, 0x1c
        /*005a*/ 	.short	(.L_51 - .L_50)


	//   ....[0]....
.L_50:
        /*005c*/ 	.word	0x00000090


	//   ....[1]....
        /*0060*/ 	.word	0x000003a0


	//   ....[2]....
        /*0064*/ 	.word	0x00000580


	//----- nvinfo : EIATTR_CRS_STACK_SIZE
	.align		4
.L_51:
        /*0068*/ 	.byte	0x04, 0x1e
        /*006a*/ 	.short	(.L_53 - .L_52)
.L_52:
        /*006c*/ 	.word	0x00000000


	//----- nvinfo : EIATTR_CBANK_PARAM_SIZE
	.align		4
.L_53:
        /*0070*/ 	.byte	0x03, 0x19
        /*0072*/ 	.short	0x0018


	//----- nvinfo : EIATTR_PARAM_CBANK
	.align		4
        /*0074*/ 	.byte	0x04, 0x0a
        /*0076*/ 	.short	(.L_55 - .L_54)
	.align		4
.L_54:
        /*0078*/ 	.word	index@(.nv.constant0._Z17saxpy_grid_strideifPfS_)
        /*007c*/ 	.short	0x0380
        /*007e*/ 	.short	0x0018


	//----- nvinfo : EIATTR_SW_WAR
	.align		4
.L_55:
        /*0080*/ 	.byte	0x04, 0x36
        /*0082*/ 	.short	(.L_57 - .L_56)
.L_56:
        /*0084*/ 	.word	0x00000008
.L_57:


//--------------------- .nv.info._Z15saxpy_coalescedifPfS_ --------------------------
	.section	.nv.info._Z15saxpy_coalescedifPfS_,"",@"SHT_CUDA_INFO"
	.sectionflags	@""
	.align	4


	//----- nvinfo : EIATTR_CUDA_API_VERSION
	.align		4
        /*0000*/ 	.byte	0x04, 0x37
        /*0002*/ 	.short	(.L_59 - .L_58)
.L_58:
        /*0004*/ 	.word	0x00000082


	//----- nvinfo : EIATTR_KPARAM_INFO
	.align		4
.L_59:
        /*0008*/ 	.byte	0x04, 0x17
        /*000a*/ 	.short	(.L_61 - .L_60)
.L_60:
        /*000c*/ 	.word	0x00000000
        /*0010*/ 	.short	0x0003
        /*0012*/ 	.short	0x0010
        /*0014*/ 	.byte	0x00, 0xf5, 0x21, 0x00


	//----- nvinfo : EIATTR_KPARAM_INFO
	.align		4
.L_61:
        /*0018*/ 	.byte	0x04, 0x17
        /*001a*/ 	.short	(.L_63 - .L_62)
.L_62:
        /*001c*/ 	.word	0x00000000
        /*0020*/ 	.short	0x0002
        /*0022*/ 	.short	0x0008
        /*0024*/ 	.byte	0x00, 0xf5, 0x21, 0x00


	//----- nvinfo : EIATTR_KPARAM_INFO
	.align		4
.L_63:
        /*0028*/ 	.byte	0x04, 0x17
        /*002a*/ 	.short	(.L_65 - .L_64)
.L_64:
        /*002c*/ 	.word	0x00000000
        /*0030*/ 	.short	0x0001
        /*0032*/ 	.short	0x0004
        /*0034*/ 	.byte	0x00, 0xf0, 0x11, 0x00


	//----- nvinfo : EIATTR_KPARAM_INFO
	.align		4
.L_65:
        /*0038*/ 	.byte	0x04, 0x17
        /*003a*/ 	.short	(.L_67 - .L_66)
.L_66:
        /*003c*/ 	.word	0x00000000
        /*0040*/ 	.short	0x0000
        /*0042*/ 	.short	0x0000
        /*0044*/ 	.byte	0x00, 0xf0, 0x11, 0x00


	//----- nvinfo : EIATTR_SPARSE_MMA_MASK
	.align		4
.L_67:
        /*0048*/ 	.byte	0x03, 0x50
        /*004a*/ 	.short	0x0000


	//----- nvinfo : EIATTR_MAXREG_COUNT
	.align		4
        /*004c*/ 	.byte	0x03, 0x1b
        /*004e*/ 	.short	0x00ff


	//----- nvinfo : EIATTR_MERCURY_ISA_VERSION
	.align		4
        /*0050*/ 	.byte	0x03, 0x5f
        /*0052*/ 	.short	0x0101


	//----- nvinfo : EIATTR_VRC_CTA_INIT_COUNT
	.align		4
        /*0054*/ 	.byte	0x02, 0x4a
	.zero		1
	.zero		1


	//----- nvinfo : EIATTR_EXIT_INSTR_OFFSETS
	.align		4
        /*0058*/ 	.byte	0x04, 0x1c
        /*005a*/ 	.short	(.L_69 - .L_68)


	//   ....[0]....
.L_68:
        /*005c*/ 	.word	0x00000070


	//   ....[1]....
        /*0060*/ 	.word	0x00000120


	//----- nvinfo : EIATTR_CBANK_PARAM_SIZE
	.align		4
.L_69:
        /*0064*/ 	.byte	0x03, 0x19
        /*0066*/ 	.short	0x0018


	//----- nvinfo : EIATTR_PARAM_CBANK
	.align		4
        /*0068*/ 	.byte	0x04, 0x0a
        /*006a*/ 	.short	(.L_71 - .L_70)
	.align		4
.L_70:
        /*006c*/ 	.word	index@(.nv.constant0._Z15saxpy_coalescedifPfS_)
        /*0070*/ 	.short	0x0380
        /*0072*/ 	.short	0x0018


	//----- nvinfo : EIATTR_SW_WAR
	.align		4
.L_71:
        /*0074*/ 	.byte	0x04, 0x36
        /*0076*/ 	.short	(.L_73 - .L_72)
.L_72:
        /*0078*/ 	.word	0x00000008
.L_73:


//--------------------- .nv.info._Z11saxpy_naiveifPfS_ --------------------------
	.section	.nv.info._Z11saxpy_naiveifPfS_,"",@"SHT_CUDA_INFO"
	.sectionflags	@""
	.align	4


	//----- nvinfo : EIATTR_CUDA_API_VERSION
	.align		4
        /*0000*/ 	.byte	0x04, 0x37
        /*0002*/ 	.short	(.L_75 - .L_74)
.L_74:
        /*0004*/ 	.word	0x00000082


	//----- nvinfo : EIATTR_KPARAM_INFO
	.align		4
.L_75:
        /*0008*/ 	.byte	0x04, 0x17
        /*000a*/ 	.short	(.L_77 - .L_76)
.L_76:
        /*000c*/ 	.word	0x00000000
        /*0010*/ 	.short	0x0003
        /*0012*/ 	.short	0x0010
        /*0014*/ 	.byte	0x00, 0xf5, 0x21, 0x00


	//----- nvinfo : EIATTR_KPARAM_INFO
	.align		4
.L_77:
        /*0018*/ 	.byte	0x04, 0x17
        /*001a*/ 	.short	(.L_79 - .L_78)
.L_78:
        /*001c*/ 	.word	0x00000000
        /*0020*/ 	.short	0x0002
        /*0022*/ 	.short	0x0008
        /*0024*/ 	.byte	0x00, 0xf5, 0x21, 0x00


	//----- nvinfo : EIATTR_KPARAM_INFO
	.align		4
.L_79:
        /*0028*/ 	.byte	0x04, 0x17
        /*002a*/ 	.short	(.L_81 - .L_80)
.L_80:
        /*002c*/ 	.word	0x00000000
        /*0030*/ 	.short	0x0001
        /*0032*/ 	.short	0x0004
        /*0034*/ 	.byte	0x00, 0xf0, 0x11, 0x00


	//----- nvinfo : EIATTR_KPARAM_INFO
	.align		4
.L_81:
        /*0038*/ 	.byte	0x04, 0x17
        /*003a*/ 	.short	(.L_83 - .L_82)
.L_82:
        /*003c*/ 	.word	0x00000000
        /*0040*/ 	.short	0x0000
        /*0042*/ 	.short	0x0000
        /*0044*/ 	.byte	0x00, 0xf0, 0x11, 0x00


	//----- nvinfo : EIATTR_SPARSE_MMA_MASK
	.align		4
.L_83:
        /*0048*/ 	.byte	0x03, 0x50
        /*004a*/ 	.short	0x0000


	//----- nvinfo : EIATTR_MAXREG_COUNT
	.align		4
        /*004c*/ 	.byte	0x03, 0x1b
        /*004e*/ 	.short	0x00ff


	//----- nvinfo : EIATTR_MERCURY_ISA_VERSION
	.align		4
        /*0050*/ 	.byte	0x03, 0x5f
        /*0052*/ 	.short	0x0101


	//----- nvinfo : EIATTR_VRC_CTA_INIT_COUNT
	.align		4
        /*0054*/ 	.byte	0x02, 0x4a
	.zero		1
	.zero		1


	//----- nvinfo : EIATTR_EXIT_INSTR_OFFSETS
	.align		4
        /*0058*/ 	.byte	0x04, 0x1c
        /*005a*/ 	.short	(.L_85 - .L_84)


	//   ....[0]....
.L_84:
        /*005c*/ 	.word	0x00000070


	//   ....[1]....
        /*0060*/ 	.word	0x00000380


	//   ....[2]....
        /*0064*/ 	.word	0x00000560


	//----- nvinfo : EIATTR_CRS_STACK_SIZE
	.align		4
.L_85:
        /*0068*/ 	.byte	0x04, 0x1e
        /*006a*/ 	.short	(.L_87 - .L_86)
.L_86:
        /*006c*/ 	.word	0x00000000


	//----- nvinfo : EIATTR_CBANK_PARAM_SIZE
	.align		4
.L_87:
        /*0070*/ 	.byte	0x03, 0x19
        /*0072*/ 	.short	0x0018


	//----- nvinfo : EIATTR_PARAM_CBANK
	.align		4
        /*0074*/ 	.byte	0x04, 0x0a
        /*0076*/ 	.short	(.L_89 - .L_88)
	.align		4
.L_88:
        /*0078*/ 	.word	index@(.nv.constant0._Z11saxpy_naiveifPfS_)
        /*007c*/ 	.short	0x0380
        /*007e*/ 	.short	0x0018


	//----- nvinfo : EIATTR_SW_WAR
	.align		4
.L_89:
        /*0080*/ 	.byte	0x04, 0x36
        /*0082*/ 	.short	(.L_91 - .L_90)
.L_90:
        /*0084*/ 	.word	0x00000008
.L_91:


//--------------------- .nv.callgraph             --------------------------
	.section	.nv.callgraph,"",@"SHT_CUDA_CALLGRAPH"
	.align	4
	.sectionentsize	8
	.align		4
        /*0000*/ 	.word	0x00000000
	.align		4
        /*0004*/ 	.word	0xffffffff
	.align		4
        /*0008*/ 	.word	0x00000000
	.align		4
        /*000c*/ 	.word	0xfffffffe
	.align		4
        /*0010*/ 	.word	0x00000000
	.align		4
        /*0014*/ 	.word	0xfffffffd
	.align		4
        /*0018*/ 	.word	0x00000000
	.align		4
        /*001c*/ 	.word	0xfffffffc


//--------------------- .text._Z16saxpy_vectorizedifP6float4S0_ --------------------------
	.section	.text._Z16saxpy_vectorizedifP6float4S0_,"ax",@progbits
	.align	128
        .global         _Z16saxpy_vectorizedifP6float4S0_
        .type           _Z16saxpy_vectorizedifP6float4S0_,@function
        .size           _Z16saxpy_vectorizedifP6float4S0_,(.L_x_12 - _Z16saxpy_vectorizedifP6float4S0_)
        .other          _Z16saxpy_vectorizedifP6float4S0_,@"STO_CUDA_ENTRY STV_DEFAULT"
_Z16saxpy_vectorizedifP6float4S0_:
.text._Z16saxpy_vectorizedifP6float4S0_:
[----:B------:R-:W-:Y:S01]  /*0000*/  LDC R1, c[0x0][0x37c] ;  /* 0x0000df00ff017b82 */ /* 0x000fe20000000800 */
[----:B------:R-:W0:Y:S01]  /*0010*/  S2R R0, SR_TID.X ;  /* 0x0000000000007919 */ /* 0x000e220000002100 */
[----:B------:R-:W1:Y:S06]  /*0020*/  LDCU UR5, c[0x0][0x380] ;  /* 0x00007000ff0577ac */ /* 0x000e6c0008000800 */
[----:B------:R-:W0:Y:S08]  /*0030*/  S2UR UR6, SR_CTAID.X ;  /* 0x00000000000679c3 */ /* 0x000e300000002500 */
[----:B------:R-:W0:Y:S01]  /*0040*/  LDC R7, c[0x0][0x360] ;  /* 0x0000d800ff077b82 */ /* 0x000e220000000800 */
[----:B-1----:R-:W-:-:S04]  /*0050*/  USHF.R.S32.HI UR4, URZ, 0x1f, UR5 ;  /* 0x0000001fff047899 */ /* 0x002fc80008011405 */
[----:B------:R-:W-:-:S04]  /*0060*/  ULEA.HI UR4, UR4, UR5, URZ, 0x2 ;  /* 0x0000000504047291 */ /* 0x000fc8000f8f10ff */
[----:B------:R-:W-:Y:S01]  /*0070*/  USHF.R.S32.HI UR4, URZ, 0x2, UR4 ;  /* 0x00000002ff047899 */ /* 0x000fe20008011404 */
[----:B0-----:R-:W-:-:S05]  /*0080*/  IMAD R7, R7, UR6, R0 ;  /* 0x0000000607077c24 */ /* 0x001fca000f8e0200 */
[----:B------:R-:W-:-:S13]  /*0090*/  ISETP.GE.AND P0, PT, R7, UR4, PT ;  /* 0x0000000407007c0c */ /* 0x000fda000bf06270 */
[----:B------:R-:W-:Y:S05]  /*00a0*/  @P0 EXIT ;  /* 0x000000000000094d */ /* 0x000fea0003800000 */
[----:B------:R-:W0:Y:S01]  /*00b0*/  LDC.64 R2, c[0x0][0x388] ;  /* 0x0000e200ff027b82 */ /* 0x000e220000000a00 */
[----:B------:R-:W1:Y:S01]  /*00c0*/  LDCU.64 UR4, c[0x0][0x358] ;  /* 0x00006b00ff0477ac */ /* 0x000e620008000a00 */
[----:B------:R-:W2:Y:S06]  /*00d0*/  LDCU UR6, c[0x0][0x384] ;  /* 0x00007080ff0677ac */ /* 0x000eac0008000800 */
[----:B------:R-:W3:Y:S01]  /*00e0*/  LDC.64 R4, c[0x0][0x390] ;  /* 0x0000e400ff047b82 */ /* 0x000ee20000000a00 */
[----:B0-----:R-:W-:-:S05]  /*00f0*/  IMAD.WIDE R2, R7, 0x10, R2 ;  /* 0x0000001007027825 */ /* 0x001fca00078e0202 */
[----:B-1----:R-:W2:Y:S01]  /*0100*/  LDG.E.128 R8, desc[UR4][R2.64] ;  /* 0x0000000402087981 */ /* 0x002ea2000c1e1d00 */
[----:B---3--:R-:W-:-:S05]  /*0110*/  IMAD.WIDE R4, R7, 0x10, R4 ;  /* 0x0000001007047825 */ /* 0x008fca00078e0204 */
[----:B------:R-:W2:Y:S02]  /*0120*/  LDG.E.128 R12, desc[UR4][R4.64] ;  /* 0x00000004040c7981 */ /* 0x000ea4000c1e1d00 */
[----:B--2---:R-:W-:Y:S01]  /*0130*/  FFMA R8, R8, UR6, R12 ;  /* 0x0000000608087c23 */ /* 0x004fe2000800000c */
[----:B------:R-:W-:Y:S01]  /*0140*/  FFMA R9, R9, UR6, R13 ;  /* 0x0000000609097c23 */ /* 0x000fe2000800000d */
[----:B------:R-:W-:Y:S01]  /*0150*/  FFMA R10, R10, UR6, R14 ;  /* 0x000000060a0a7c23 */ /* 0x000fe2000800000e */
[----:B------:R-:W-:-:S05]  /*0160*/  FFMA R11, R11, UR6, R15 ;  /* 0x000000060b0b7c23 */ /* 0x000fca000800000f */
[----:B------:R-:W-:Y:S01]  /*0170*/  STG.E.128 desc[UR4][R4.64], R8 ;  /* 0x0000000804007986 */ /* 0x000fe2000c101d04 */
[----:B------:R-:W-:Y:S05]  /*0180*/  EXIT ;  /* 0x000000000000794d */ /* 0x000fea0003800000 */
.L_x_0:
[----:B------:R-:W-:-:S00]  /*0190*/  BRA `(.L_x_0) ;  /* 0xfffffffc00fc7947 */ /* 0x000fc0000383ffff */
[----:B------:R-:W-:-:S00]  /*01a0*/  NOP ;  /* 0x0000000000007918 */ /* 0x000fc00000000000 */
        /* <DEDUP_REMOVED lines=13> */
.L_x_12:


//--------------------- .text._Z17saxpy_grid_strideifPfS_ --------------------------
	.section	.text._Z17saxpy_grid_strideifPfS_,"ax",@progbits
	.align	128
        .global         _Z17saxpy_grid_strideifPfS_
        .type           _Z17saxpy_grid_strideifPfS_,@function
        .size           _Z17saxpy_grid_strideifPfS_,(.L_x_13 - _Z17saxpy_grid_strideifPfS_)
        .other          _Z17saxpy_grid_strideifPfS_,@"STO_CUDA_ENTRY STV_DEFAULT"
_Z17saxpy_grid_strideifPfS_:
.text._Z17saxpy_grid_strideifPfS_:
[----:B------:R-:W-:Y:S01]  /*0000*/  LDC R1, c[0x0][0x37c] ;  /* 0x0000df00ff017b82 */ /* 0x000fe20000000800 */
[----:B------:R-:W0:Y:S07]  /*0010*/  S2R R3, SR_TID.X ;  /* 0x0000000000037919 */ /* 0x000e2e0000002100 */
[----:B------:R-:W0:Y:S01]  /*0020*/  S2UR UR4, SR_CTAID.X ;  /* 0x00000000000479c3 */ /* 0x000e220000002500 */
[----:B------:R-:W1:Y:S07]  /*0030*/  LDCU UR6, c[0x0][0x380] ;  /* 0x00007000ff0677ac */ /* 0x000e6e0008000800 */
[----:B------:R-:W0:Y:S01]  /*0040*/  LDC R0, c[0x0][0x360] ;  /* 0x0000d800ff007b82 */ /* 0x000e220000000800 */
[----:B------:R-:W2:Y:S01]  /*0050*/  LDCU UR5, c[0x0][0x370] ;  /* 0x00006e00ff0577ac */ /* 0x000ea20008000800 */
[----:B0-----:R-:W-:-:S02]  /*0060*/  IMAD R3, R0, UR4, R3 ;  /* 0x0000000400037c24 */ /* 0x001fc4000f8e0203 */
[----:B--2---:R-:W-:-:S03]  /*0070*/  IMAD R0, R0, UR5, RZ ;  /* 0x0000000500007c24 */ /* 0x004fc6000f8e02ff */
[----:B-1----:R-:W-:-:S13]  /*0080*/  ISETP.GE.AND P0, PT, R3, UR6, PT ;  /* 0x0000000603007c0c */ /* 0x002fda000bf06270 */
[----:B------:R-:W-:Y:S05]  /*0090*/  @P0 EXIT ;  /* 0x000000000000094d */ /* 0x000fea0003800000 */
[----:B------:R-:W0:Y:S01]  /*00a0*/  I2F.U32.RP R8, R0 ;  /* 0x0000000000087306 */ /* 0x000e220000209000 */
[C---:B------:R-:W-:Y:S01]  /*00b0*/  IMAD.IADD R2, R0.reuse, 0x1, R3 ;  /* 0x0000000100027824 */ /* 0x040fe200078e0203 */
[----:B------:R-:W-:Y:S01]  /*00c0*/  IADD3 R9, PT, PT, RZ, -R0, RZ ;  /* 0x80000000ff097210 */ /* 0x000fe20007ffe0ff */
[----:B------:R-:W1:Y:S01]  /*00d0*/  LDCU UR8, c[0x0][0x384] ;  /* 0x00007080ff0877ac */ /* 0x000e620008000800 */
[----:B------:R-:W-:Y:S01]  /*00e0*/  ISETP.NE.U32.AND P2, PT, R0, RZ, PT ;  /* 0x000000ff0000720c */ /* 0x000fe20003f45070 */
[----:B------:R-:W-:Y:S01]  /*00f0*/  BSSY.RECONVERGENT B0, `(.L_x_1) ;  /* 0x000002a000007945 */ /* 0x000fe20003800200 */
[C---:B------:R-:W-:Y:S01]  /*0100*/  ISETP.GE.AND P0, PT, R2.reuse, UR6, PT ;  /* 0x0000000602007c0c */ /* 0x040fe2000bf06270 */
[----:B------:R-:W2:Y:S01]  /*0110*/  LDCU.64 UR4, c[0x0][0x358] ;  /* 0x00006b00ff0477ac */ /* 0x000ea20008000a00 */
[----:B------:R-:W-:Y:S02]  /*0120*/  VIMNMX R7, PT, PT, R2, UR6, !PT ;  /* 0x0000000602077c48 */ /* 0x000fe4000ffe0100 */
[----:B------:R-:W-:Y:S01]  /*0130*/  SEL R6, RZ, 0x1, P0 ;  /* 0x00000001ff067807 */ /* 0x000fe20000000000 */
[----:B------:R-:W3:Y:S03]  /*0140*/  LDCU UR7, c[0x0][0x384] ;  /* 0x00007080ff0777ac */ /* 0x000ee60008000800 */
[----:B------:R-:W-:Y:S01]  /*0150*/  IADD3 R7, PT, PT, R7, -R2, -R6 ;  /* 0x8000000207077210 */ /* 0x000fe20007ffe806 */
[----:B0-----:R-:W0:Y:S02]  /*0160*/  MUFU.RCP R8, R8 ;  /* 0x0000000800087308 */ /* 0x001e240000001000 */
[----:B0-----:R-:W-:-:S06]  /*0170*/  IADD3 R4, PT, PT, R8, 0xffffffe, RZ ;  /* 0x0ffffffe08047810 */ /* 0x001fcc0007ffe0ff */
[----:B------:R0:W4:Y:S02]  /*0180*/  F2I.FTZ.U32.TRUNC.NTZ R5, R4 ;  /* 0x0000000400057305 */ /* 0x000124000021f000 */
[----:B0-----:R-:W-:Y:S02]  /*0190*/  HFMA2 R4, -RZ, RZ, 0, 0 ;  /* 0x00000000ff047431 */ /* 0x001fe400000001ff */
[----:B----4-:R-:W-:-:S04]  /*01a0*/  IMAD R9, R9, R5, RZ ;  /* 0x0000000509097224 */ /* 0x010fc800078e02ff */
[----:B------:R-:W-:-:S06]  /*01b0*/  IMAD.HI.U32 R8, R5, R9, R4 ;  /* 0x0000000905087227 */ /* 0x000fcc00078e0004 */
[----:B------:R-:W-:-:S05]  /*01c0*/  IMAD.HI.U32 R5, R8, R7, RZ ;  /* 0x0000000708057227 */ /* 0x000fca00078e00ff */
[----:B------:R-:W-:-:S05]  /*01d0*/  IADD3 R2, PT, PT, -R5, RZ, RZ ;  /* 0x000000ff05027210 */ /* 0x000fca0007ffe1ff */
[----:B------:R-:W-:-:S05]  /*01e0*/  IMAD R7, R0, R2, R7 ;  /* 0x0000000200077224 */ /* 0x000fca00078e0207 */
[----:B------:R-:W-:-:S13]  /*01f0*/  ISETP.GE.U32.AND P0, PT, R7, R0, PT ;  /* 0x000000000700720c */ /* 0x000fda0003f06070 */
[----:B------:R-:W-:Y:S01]  /*0200*/  @P0 IMAD.IADD R7, R7, 0x1, -R0 ;  /* 0x0000000107070824 */ /* 0x000fe200078e0a00 */
[----:B------:R-:W-:-:S04]  /*0210*/  @P0 IADD3 R5, PT, PT, R5, 0x1, RZ ;  /* 0x0000000105050810 */ /* 0x000fc80007ffe0ff */
[----:B------:R-:W-:-:S13]  /*0220*/  ISETP.GE.U32.AND P1, PT, R7, R0, PT ;  /* 0x000000000700720c */ /* 0x000fda0003f26070 */
[----:B------:R-:W-:Y:S02]  /*0230*/  @P1 IADD3 R5, PT, PT, R5, 0x1, RZ ;  /* 0x0000000105051810 */ /* 0x000fe40007ffe0ff */
[----:B------:R-:W-:-:S05]  /*0240*/  @!P2 LOP3.LUT R5, RZ, R0, RZ, 0x33, !PT ;  /* 0x00000000ff05a212 */ /* 0x000fca00078e33ff */
[----:B------:R-:W-:-:S05]  /*0250*/  IMAD.IADD R2, R6, 0x1, R5 ;  /* 0x0000000106027824 */ /* 0x000fca00078e0205 */
[C---:B------:R-:W-:Y:S02]  /*0260*/  LOP3.LUT R4, R2.reuse, 0x3, RZ, 0xc0, !PT ;  /* 0x0000000302047812 */ /* 0x040fe400078ec0ff */
[----:B------:R-:W-:Y:S02]  /*0270*/  ISETP.GE.U32.AND P1, PT, R2, 0x3, PT ;  /* 0x000000030200780c */ /* 0x000fe40003f26070 */
[----:B------:R-:W-:-:S13]  /*0280*/  ISETP.NE.AND P0, PT, R4, 0x3, PT ;  /* 0x000000030400780c */ /* 0x000fda0003f05270 */
[----:B-123--:R-:W-:Y:S05]  /*0290*/  @!P0 BRA `(.L_x_2) ;  /* 0x00000000003c8947 */ /* 0x00efea0003800000 */
[----:B------:R-:W0:Y:S01]  /*02a0*/  LDC.64 R8, c[0x0][0x390] ;  /* 0x0000e400ff087b82 */ /* 0x000e220000000a00 */
[----:B------:R-:W-:-:S04]  /*02b0*/  IADD3 R2, PT, PT, R2, 0x1, RZ ;  /* 0x0000000102027810 */ /* 0x000fc80007ffe0ff */
[----:B------:R-:W-:-:S03]  /*02c0*/  LOP3.LUT R2, R2, 0x3, RZ, 0xc0, !PT ;  /* 0x0000000302027812 */ /* 0x000fc600078ec0ff */
[----:B------:R-:W1:Y:S01]  /*02d0*/  LDC.64 R10, c[0x0][0x388] ;  /* 0x0000e200ff0a7b82 */ /* 0x000e620000000a00 */
[----:B------:R-:W-:-:S07]  /*02e0*/  IADD3 R2, PT, PT, -R2, RZ, RZ ;  /* 0x000000ff02027210 */ /* 0x000fce0007ffe1ff */
.L_x_3:
[----:B-1----:R-:W-:-:S04]  /*02f0*/  IMAD.WIDE R6, R3, 0x4, R10 ;  /* 0x0000000403067825 */ /* 0x002fc800078e020a */
[----:B0-2---:R-:W-:Y:S02]  /*0300*/  IMAD.WIDE R4, R3, 0x4, R8 ;  /* 0x0000000403047825 */ /* 0x005fe400078e0208 */
[----:B------:R-:W2:Y:S04]  /*0310*/  LDG.E R6, desc[UR4][R6.64] ;  /* 0x0000000406067981 */ /* 0x000ea8000c1e1900 */
[----:B------:R-:W2:Y:S01]  /*0320*/  LDG.E R13, desc[UR4][R4.64] ;  /* 0x00000004040d7981 */ /* 0x000ea2000c1e1900 */
[----:B------:R-:W-:Y:S01]  /*0330*/  VIADD R2, R2, 0x1 ;  /* 0x0000000102027836 */ /* 0x000fe20000000000 */
[----:B------:R-:W-:-:S04]  /*0340*/  IADD3 R3, PT, PT, R0, R3, RZ ;  /* 0x0000000300037210 */ /* 0x000fc80007ffe0ff */
[----:B------:R-:W-:Y:S01]  /*0350*/  ISETP.NE.AND P0, PT, R2, RZ, PT ;  /* 0x000000ff0200720c */ /* 0x000fe20003f05270 */
[----:B--2---:R-:W-:-:S05]  /*0360*/  FFMA R13, R6, UR7, R13 ;  /* 0x00000007060d7c23 */ /* 0x004fca000800000d */
[----:B------:R2:W-:Y:S07]  /*0370*/  STG.E desc[UR4][R4.64], R13 ;  /* 0x0000000d04007986 */ /* 0x0005ee000c101904 */
[----:B------:R-:W-:Y:S05]  /*0380*/  @P0 BRA `(.L_x_3) ;  /* 0xfffffffc00d80947 */ /* 0x000fea000383ffff */
.L_x_2:
[----:B------:R-:W-:Y:S05]  /*0390*/  BSYNC.RECONVERGENT B0 ;  /* 0x0000000000007941 */ /* 0x000fea0003800200 */
.L_x_1:
[----:B------:R-:W-:Y:S05]  /*03a0*/  @!P1 EXIT ;  /* 0x000000000000994d */ /* 0x000fea0003800000 */
.L_x_4:
[----:B-12---:R-:W0:Y:S08]  /*03b0*/  LDC.64 R4, c[0x0][0x388] ;  /* 0x0000e200ff047b82 */ /* 0x006e300000000a00 */
[----:B------:R-:W1:Y:S01]  /*03c0*/  LDC.64 R6, c[0x0][0x390] ;  /* 0x0000e400ff067b82 */ /* 0x000e620000000a00 */
[----:B0-----:R-:W-:-:S05]  /*03d0*/  IMAD.WIDE R12, R3, 0x4, R4 ;  /* 0x00000004030c7825 */ /* 0x001fca00078e0204 */
[----:B------:R-:W2:Y:S01]  /*03e0*/  LDG.E R2, desc[UR4][R12.64] ;  /* 0x000000040c027981 */ /* 0x000ea2000c1e1900 */
[----:B-1----:R-:W-:-:S05]  /*03f0*/  IMAD.WIDE R14, R3, 0x4, R6 ;  /* 0x00000004030e7825 */ /* 0x002fca00078e0206 */
[----:B------:R-:W2:Y:S01]  /*0400*/  LDG.E R5, desc[UR4][R14.64] ;  /* 0x000000040e057981 */ /* 0x000ea2000c1e1900 */
[----:B------:R-:W-:-:S04]  /*0410*/  IMAD.WIDE R6, R0, 0x4, R14 ;  /* 0x0000000400067825 */ /* 0x000fc800078e020e */
[----:B--2---:R-:W-:Y:S01]  /*0420*/  FFMA R17, R2, UR8, R5 ;  /* 0x0000000802117c23 */ /* 0x004fe20008000005 */
[----:B------:R-:W-:-:S04]  /*0430*/  IMAD.WIDE R4, R0, 0x4, R12 ;  /* 0x0000000400047825 */ /* 0x000fc800078e020c */
[----:B------:R0:W-:Y:S04]  /*0440*/  STG.E desc[UR4][R14.64], R17 ;  /* 0x000000110e007986 */ /* 0x0001e8000c101904 */
[----:B------:R-:W2:Y:S04]  /*0450*/  LDG.E R2, desc[UR4][R4.64] ;  /* 0x0000000404027981 */ /* 0x000ea8000c1e1900 */
[----:B------:R-:W2:Y:S01]  /*0460*/  LDG.E R9, desc[UR4][R6.64] ;  /* 0x0000000406097981 */ /* 0x000ea2000c1e1900 */
[----:B------:R-:W-:-:S04]  /*0470*/  IMAD.WIDE R10, R0, 0x4, R6 ;  /* 0x00000004000a7825 */ /* 0x000fc800078e0206 */
[----:B--2---:R-:W-:Y:S01]  /*0480*/  FFMA R19, R2, UR8, R9 ;  /* 0x0000000802137c23 */ /* 0x004fe20008000009 */
[----:B------:R-:W-:-:S04]  /*0490*/  IMAD.WIDE R8, R0, 0x4, R4 ;  /* 0x0000000400087825 */ /* 0x000fc800078e0204 */
[----:B------:R1:W-:Y:S04]  /*04a0*/  STG.E desc[UR4][R6.64], R19 ;  /* 0x0000001306007986 */ /* 0x0003e8000c101904 */
[----:B------:R-:W2:Y:S04]  /*04b0*/  LDG.E R2, desc[UR4][R8.64] ;  /* 0x0000000408027981 */ /* 0x000ea8000c1e1900 */
[----:B------:R-:W2:Y:S01]  /*04c0*/  LDG.E R13, desc[UR4][R10.64] ;  /* 0x000000040a0d7981 */ /* 0x000ea2000c1e1900 */
[----:B0-----:R-:W-:-:S04]  /*04d0*/  IMAD.WIDE R14, R0, 0x4, R10 ;  /* 0x00000004000e7825 */ /* 0x001fc800078e020a */
[----:B--2---:R-:W-:Y:S01]  /*04e0*/  FFMA R21, R2, UR8, R13 ;  /* 0x0000000802157c23 */ /* 0x004fe2000800000d */
[----:B------:R-:W-:-:S04]  /*04f0*/  IMAD.WIDE R12, R0, 0x4, R8 ;  /* 0x00000004000c7825 */ /* 0x000fc800078e0208 */
[----:B------:R1:W-:Y:S04]  /*0500*/  STG.E desc[UR4][R10.64], R21 ;  /* 0x000000150a007986 */ /* 0x0003e8000c101904 */
[----:B------:R-:W2:Y:S04]  /*0510*/  LDG.E R12, desc[UR4][R12.64] ;  /* 0x000000040c0c7981 */ /* 0x000ea8000c1e1900 */
[----:B------:R-:W2:Y:S01]  /*0520*/  LDG.E R5, desc[UR4][R14.64] ;  /* 0x000000040e057981 */ /* 0x000ea2000c1e1900 */
[----:B------:R-:W-:-:S04]  /*0530*/  LEA R3, R0, R3, 0x2 ;  /* 0x0000000300037211 */ /* 0x000fc800078e10ff */
[----:B------:R-:W-:Y:S01]  /*0540*/  ISETP.GE.AND P0, PT, R3, UR6, PT ;  /* 0x0000000603007c0c */ /* 0x000fe2000bf06270 */
[----:B--2---:R-:W-:-:S05]  /*0550*/  FFMA R5, R12, UR8, R5 ;  /* 0x000000080c057c23 */ /* 0x004fca0008000005 */
[----:B------:R1:W-:Y:S07]  /*0560*/  STG.E desc[UR4][R14.64], R5 ;  /* 0x000000050e007986 */ /* 0x0003ee000c101904 */
[----:B------:R-:W-:Y:S05]  /*0570*/  @!P0 BRA `(.L_x_4) ;  /* 0xfffffffc008c8947 */ /* 0x000fea000383ffff */
[----:B------:R-:W-:Y:S05]  /*0580*/  EXIT ;  /* 0x000000000000794d */ /* 0x000fea0003800000 */
.L_x_5:
        /* <DEDUP_REMOVED lines=15> */
.L_x_13:


//--------------------- .text._Z15saxpy_coalescedifPfS_ --------------------------
	.section	.text._Z15saxpy_coalescedifPfS_,"ax",@progbits
	.align	128
        .global         _Z15saxpy_coalescedifPfS_
        .type           _Z15saxpy_coalescedifPfS_,@function
        .size           _Z15saxpy_coalescedifPfS_,(.L_x_14 - _Z15saxpy_coalescedifPfS_)
        .other          _Z15saxpy_coalescedifPfS_,@"STO_CUDA_ENTRY STV_DEFAULT"
_Z15saxpy_coalescedifPfS_:
.text._Z15saxpy_coalescedifPfS_:
[----:B------:R-:W-:Y:S01]  /*0000*/  LDC R1, c[0x0][0x37c] ;  /* 0x0000df00ff017b82 */ /* 0x000fe20000000800 */
[----:B------:R-:W0:Y:S07]  /*0010*/  S2R R0, SR_TID.X ;  /* 0x0000000000007919 */ /* 0x000e2e0000002100 */
[----:B------:R-:W0:Y:S01]  /*0020*/  S2UR UR4, SR_CTAID.X ;  /* 0x00000000000479c3 */ /* 0x000e220000002500 */
[----:B------:R-:W1:Y:S07]  /*0030*/  LDCU UR5, c[0x0][0x380] ;  /* 0x00007000ff0577ac */ /* 0x000e6e0008000800 */
[----:B------:R-:W0:Y:S02]  /*0040*/  LDC R7, c[0x0][0x360] ;  /* 0x0000d800ff077b82 */ /* 0x000e240000000800 */
[----:B0-----:R-:W-:-:S05]  /*0050*/  IMAD R7, R7, UR4, R0 ;  /* 0x0000000407077c24 */ /* 0x001fca000f8e0200 */
[----:B-1----:R-:W-:-:S13]  /*0060*/  ISETP.GE.AND P0, PT, R7, UR5, PT ;  /* 0x0000000507007c0c */ /* 0x002fda000bf06270 */
[----:B------:R-:W-:Y:S05]  /*0070*/  @P0 EXIT ;  /* 0x000000000000094d */ /* 0x000fea0003800000 */
[----:B------:R-:W0:Y:S01]  /*0080*/  LDC.64 R2, c[0x0][0x388] ;  /* 0x0000e200ff027b82 */ /* 0x000e220000000a00 */
[----:B------:R-:W1:Y:S01]  /*0090*/  LDCU.64 UR4, c[0x0][0x358] ;  /* 0x00006b00ff0477ac */ /* 0x000e620008000a00 */
[----:B------:R-:W2:Y:S06]  /*00a0*/  LDCU UR6, c[0x0][0x384] ;  /* 0x00007080ff0677ac */ /* 0x000eac0008000800 */
[----:B------:R-:W3:Y:S01]  /*00b0*/  LDC.64 R4, c[0x0][0x390] ;  /* 0x0000e400ff047b82 */ /* 0x000ee20000000a00 */
[----:B0-----:R-:W-:-:S06]  /*00c0*/  IMAD.WIDE R2, R7, 0x4, R2 ;  /* 0x0000000407027825 */ /* 0x001fcc00078e0202 */
[----:B-1----:R-:W2:Y:S01]  /*00d0*/  LDG.E R2, desc[UR4][R2.64] ;  /* 0x0000000402027981 */ /* 0x002ea2000c1e1900 */
[----:B---3--:R-:W-:-:S05]  /*00e0*/  IMAD.WIDE R4, R7, 0x4, R4 ;  /* 0x0000000407047825 */ /* 0x008fca00078e0204 */
[----:B------:R-:W2:Y:S02]  /*00f0*/  LDG.E R7, desc[UR4][R4.64] ;  /* 0x0000000404077981 */ /* 0x000ea4000c1e1900 */
[----:B--2---:R-:W-:-:S05]  /*0100*/  FFMA R7, R2, UR6, R7 ;  /* 0x0000000602077c23 */ /* 0x004fca0008000007 */
[----:B------:R-:W-:Y:S01]  /*0110*/  STG.E desc[UR4][R4.64], R7 ;  /* 0x0000000704007986 */ /* 0x000fe2000c101904 */
[----:B------:R-:W-:Y:S05]  /*0120*/  EXIT ;  /* 0x000000000000794d */ /* 0x000fea0003800000 */
.L_x_6:
        /* <DEDUP_REMOVED lines=13> */
.L_x_14:


//--------------------- .text._Z11saxpy_naiveifPfS_ --------------------------
	.section	.text._Z11saxpy_naiveifPfS_,"ax",@progbits
	.align	128
        .global         _Z11saxpy_naiveifPfS_
        .type           _Z11saxpy_naiveifPfS_,@function
        .size           _Z11saxpy_naiveifPfS_,(.L_x_15 - _Z11saxpy_naiveifPfS_)
        .other          _Z11saxpy_naiveifPfS_,@"STO_CUDA_ENTRY STV_DEFAULT"
_Z11saxpy_naiveifPfS_:
.text._Z11saxpy_naiveifPfS_:
[----:B------:R-:W-:Y:S01]  /*0000*/  LDC R1, c[0x0][0x37c] ;  /* 0x0000df00ff017b82 */ /* 0x000fe20000000800 */
[----:B------:R-:W0:Y:S01]  /*0010*/  S2R R3, SR_TID.X ;  /* 0x0000000000037919 */ /* 0x000e220000002100 */
[----:B------:R-:W0:Y:S01]  /*0020*/  LDCU UR6, c[0x0][0x380] ;  /* 0x00007000ff0677ac */ /* 0x000e220008000800 */
[----:B------:R-:W1:Y:S05]  /*0030*/  LDCU UR4, c[0x0][0x360] ;  /* 0x00006c00ff0477ac */ /* 0x000e6a0008000800 */
[----:B------:R-:W1:Y:S02]  /*0040*/  LDC R0, c[0x0][0x370] ;  /* 0x0000dc00ff007b82 */ /* 0x000e640000000800 */
[----:B-1----:R-:W-:Y:S01]  /*0050*/  IMAD R0, R0, UR4, RZ ;  /* 0x0000000400007c24 */ /* 0x002fe2000f8e02ff */
[----:B0-----:R-:W-:-:S13]  /*0060*/  ISETP.GE.AND P0, PT, R3, UR6, PT ;  /* 0x0000000603007c0c */ /* 0x001fda000bf06270 */
        /* <DEDUP_REMOVED lines=38> */
.L_x_9:
        /* <DEDUP_REMOVED lines=10> */
.L_x_8:
[----:B------:R-:W-:Y:S05]  /*0370*/  BSYNC.RECONVERGENT B0 ;  /* 0x0000000000007941 */ /* 0x000fea0003800200 */
.L_x_7:
[----:B------:R-:W-:Y:S05]  /*0380*/  @!P1 EXIT ;  /* 0x000000000000994d */ /* 0x000fea0003800000 */
.L_x_10:
        /* <DEDUP_REMOVED lines=30> */
.L_x_11:
        /* <DEDUP_REMOVED lines=9> */
.L_x_15:


//--------------------- .nv.shared.reserved.0     --------------------------
	.section	.nv.shared.reserved.0,"aw",@nobits
	.weak		__nv_reservedSMEM_offset_0_alias
	.size		__nv_reservedSMEM_offset_0_alias, 0, 64
	.other		__nv_reservedSMEM_offset_0_alias,@"STO_CUDA_RESERVED_SHARED STV_DEFAULT"
__nv_reservedSMEM_offset_0_alias:
	.zero		0
	.zero		64


//--------------------- .nv.constant0._Z16saxpy_vectorizedifP6float4S0_ --------------------------
	.section	.nv.constant0._Z16saxpy_vectorizedifP6float4S0_,"a",@progbits
	.sectionflags	@""
	.align	4
.nv.constant0._Z16saxpy_vectorizedifP6float4S0_:
	.zero		920


//--------------------- .nv.constant0._Z17saxpy_grid_strideifPfS_ --------------------------
	.section	.nv.constant0._Z17saxpy_grid_strideifPfS_,"a",@progbits
	.sectionflags	@""
	.align	4
.nv.constant0._Z17saxpy_grid_strideifPfS_:
	.zero		920


//--------------------- .nv.constant0._Z15saxpy_coalescedifPfS_ --------------------------
	.section	.nv.constant0._Z15saxpy_coalescedifPfS_,"a",@progbits
	.sectionflags	@""
	.align	4
.nv.constant0._Z15saxpy_coalescedifPfS_:
	.zero		920


//--------------------- .nv.constant0._Z11saxpy_naiveifPfS_ --------------------------
	.section	.nv.constant0._Z11saxpy_naiveifPfS_,"a",@progbits
	.sectionflags	@""
	.align	4
.nv.constant0._Z11saxpy_naiveifPfS_:
	.zero		920


//--------------------- SYMBOLS --------------------------

	.type		.nv.reservedSmem.offset0,@object
	.size		.nv.reservedSmem.offset0,0x4
